	.headerflags	@"EF_CUDA_TEXMODE_UNIFIED EF_CUDA_64BIT_ADDRESS EF_CUDA_ACCELERATORS EF_CUDA_SM90 EF_CUDA_VIRTUAL_SM(EF_CUDA_SM90)"
	.elftype	@"ET_EXEC"


//--------------------- .nv.info                  --------------------------
	.section	.nv.info,"",@"SHT_CUDA_INFO"
	.align	4


	//----- nvinfo : EIATTR_REGCOUNT
	.align		4
        /*0000*/ 	.byte	0x04, 0x2f
        /*0002*/ 	.short	(.L_2 - .L_1)
	.align		4
.L_1:
        /*0004*/ 	.word	index@(triton_poi_fused_cat_40)
        /*0008*/ 	.word	0x0000000f


	//----- nvinfo : EIATTR_MIN_STACK_SIZE
	.align		4
.L_2:
        /*000c*/ 	.byte	0x04, 0x12
        /*000e*/ 	.short	(.L_4 - .L_3)
	.align		4
.L_3:
        /*0010*/ 	.word	index@(triton_poi_fused_cat_40)
        /*0014*/ 	.word	0x00000000


	//----- nvinfo : EIATTR_FRAME_SIZE
	.align		4
.L_4:
        /*0018*/ 	.byte	0x04, 0x11
        /*001a*/ 	.short	(.L_6 - .L_5)
	.align		4
.L_5:
        /*001c*/ 	.word	index@(triton_poi_fused_cat_40)
        /*0020*/ 	.word	0x00000000


	//----- nvinfo : EIATTR_MIN_STACK_SIZE
	.align		4
.L_6:
        /*0024*/ 	.byte	0x04, 0x12
        /*0026*/ 	.short	(.L_8 - .L_7)
	.align		4
.L_7:
        /*0028*/ 	.word	index@(triton_poi_fused_cat_40)
        /*002c*/ 	.word	0x00000000
.L_8:


//--------------------- .nv.info.triton_poi_fused_cat_40 --------------------------
	.section	.nv.info.triton_poi_fused_cat_40,"",@"SHT_CUDA_INFO"
	.sectionflags	@""
	.align	4


	//----- nvinfo : EIATTR_CUDA_API_VERSION
	.align		4
        /*0000*/ 	.byte	0x04, 0x37
        /*0002*/ 	.short	(.L_10 - .L_9)
.L_9:
        /*0004*/ 	.word	0x0000007c


	//----- nvinfo : EIATTR_KPARAM_INFO
	.align		4
.L_10:
        /*0008*/ 	.byte	0x04, 0x17
        /*000a*/ 	.short	(.L_12 - .L_11)
.L_11:
        /*000c*/ 	.word	0x00000000
        /*0010*/ 	.short	0x0003
        /*0012*/ 	.short	0x0018
        /*0014*/ 	.byte	0x00, 0xf0, 0x11, 0x00


	//----- nvinfo : EIATTR_KPARAM_INFO
	.align		4
.L_12:
        /*0018*/ 	.byte	0x04, 0x17
        /*001a*/ 	.short	(.L_14 - .L_13)
.L_13:
        /*001c*/ 	.word	0x00000000
        /*0020*/ 	.short	0x0002
        /*0022*/ 	.short	0x0010
        /*0024*/ 	.byte	0x00, 0xf4, 0x21, 0x00


	//----- nvinfo : EIATTR_KPARAM_INFO
	.align		4
.L_14:
        /*0028*/ 	.byte	0x04, 0x17
        /*002a*/ 	.short	(.L_16 - .L_15)
.L_15:
        /*002c*/ 	.word	0x00000000
        /*0030*/ 	.short	0x0001
        /*0032*/ 	.short	0x0008
        /*0034*/ 	.byte	0x00, 0xf4, 0x21, 0x00


	//----- nvinfo : EIATTR_KPARAM_INFO
	.align		4
.L_16:
        /*0038*/ 	.byte	0x04, 0x17
        /*003a*/ 	.short	(.L_18 - .L_17)
.L_17:
        /*003c*/ 	.word	0x00000000
        /*0040*/ 	.short	0x0000
        /*0042*/ 	.short	0x0000
        /*0044*/ 	.byte	0x00, 0xf4, 0x21, 0x00


	//----- nvinfo : EIATTR_SPARSE_MMA_MASK
	.align		4
.L_18:
        /*0048*/ 	.byte	0x03, 0x50
        /*004a*/ 	.short	0x0000


	//----- nvinfo : EIATTR_MAXREG_COUNT
	.align		4
        /*004c*/ 	.byte	0x03, 0x1b
        /*004e*/ 	.short	0x00ff


	//----- nvinfo : EIATTR_EXIT_INSTR_OFFSETS
	.align		4
        /*0050*/ 	.byte	0x04, 0x1c
        /*0052*/ 	.short	(.L_20 - .L_19)


	//   ....[0]....
.L_19:
        /*0054*/ 	.word	0x000009b0


	//----- nvinfo : EIATTR_REQNTID
	.align		4
.L_20:
        /*0058*/ 	.byte	0x04, 0x10
        /*005a*/ 	.short	(.L_22 - .L_21)
.L_21:
        /*005c*/ 	.word	0x00000080
        /*0060*/ 	.word	0x00000001
        /*0064*/ 	.word	0x00000001


	//----- nvinfo : EIATTR_CRS_STACK_SIZE
	.align		4
.L_22:
        /*0068*/ 	.byte	0x04, 0x1e
        /*006a*/ 	.short	(.L_24 - .L_23)
.L_23:
        /*006c*/ 	.word	0x00000000


	//----- nvinfo : EIATTR_CBANK_PARAM_SIZE
	.align		4
.L_24:
        /*0070*/ 	.byte	0x03, 0x19
        /*0072*/ 	.short	0x001c


	//----- nvinfo : EIATTR_PARAM_CBANK
	.align		4
        /*0074*/ 	.byte	0x04, 0x0a
        /*0076*/ 	.short	(.L_26 - .L_25)
	.align		4
.L_25:
        /*0078*/ 	.word	index@(.nv.constant0.triton_poi_fused_cat_40)
        /*007c*/ 	.short	0x0210
        /*007e*/ 	.short	0x001c


	//----- nvinfo : EIATTR_SW_WAR
	.align		4
.L_26:
        /*0080*/ 	.byte	0x04, 0x36
        /*0082*/ 	.short	(.L_28 - .L_27)
.L_27:
        /*0084*/ 	.word	0x00000008
.L_28:


//--------------------- .nv.callgraph             --------------------------
	.section	.nv.callgraph,"",@"SHT_CUDA_CALLGRAPH"
	.align	4
	.sectionentsize	8
	.align		4
        /*0000*/ 	.word	0x00000000
	.align		4
        /*0004*/ 	.word	0xffffffff
	.align		4
        /*0008*/ 	.word	0x00000000
	.align		4
        /*000c*/ 	.word	0xfffffffe
	.align		4
        /*0010*/ 	.word	0x00000000
	.align		4
        /*0014*/ 	.word	0xfffffffd
	.align		4
        /*0018*/ 	.word	0x00000000
	.align		4
        /*001c*/ 	.word	0xfffffffc


//--------------------- .nv.constant4             --------------------------
	.section	.nv.constant4,"a",@progbits
	.align	8
	.align		8
.nv.constant4:
        /*0000*/ 	.dword	_$_str


//--------------------- .text.triton_poi_fused_cat_40 --------------------------
	.section	.text.triton_poi_fused_cat_40,"ax",@progbits
	.align	128
        .global         triton_poi_fused_cat_40
        .type           triton_poi_fused_cat_40,@function
        .size           triton_poi_fused_cat_40,(.L_x_15 - triton_poi_fused_cat_40)
        .other          triton_poi_fused_cat_40,@"STO_CUDA_ENTRY STV_DEFAULT"
triton_poi_fused_cat_40:
.text.triton_poi_fused_cat_40:
[----:B------:R-:W0:Y:S02]  /*0000*/  LDC R1, c[0x0][0x28] ;  /* 0x00000a00ff017b82 */ /* 0x000e240000000800 */
[----:B------:R-:W1:Y:S01]  /*0010*/  S2R R2, SR_TID.X ;  /* 0x0000000000027919 */ /* 0x000e620000002100 */
[----:B------:R-:W-:Y:S01]  /*0020*/  ULDC.64 UR4, c[0x0][0x208] ;  /* 0x0000820000047ab9 */ /* 0x000fe20000000a00 */
[----:B------:R-:W-:Y:S01]  /*0030*/  BSSY B0, `(.L_x_0) ;  /* 0x0000010000007945 */ /* 0x000fe20003800000 */
[----:B------:R-:W-:Y:S01]  /*0040*/  HFMA2.MMA R5, -RZ, RZ, 0, 0 ;  /* 0x00000000ff057435 */ /* 0x000fe200000001ff */
[----:B------:R-:W2:Y:S01]  /*0050*/  S2R R3, SR_CTAID.X ;  /* 0x0000000000037919 */ /* 0x000ea20000002500 */
[----:B-1----:R-:W-:-:S04]  /*0060*/  LOP3.LUT R2, R2, 0x7f, RZ, 0xc0, !PT ;  /* 0x0000007f02027812 */ /* 0x002fc800078ec0ff */
[----:B--2---:R-:W-:-:S04]  /*0070*/  LEA R2, R3, R2, 0x7 ;  /* 0x0000000203027211 */ /* 0x004fc800078e38ff */
[----:B------:R-:W-:-:S04]  /*0080*/  SHF.R.S32.HI R3, RZ, 0x1f, R2 ;  /* 0x0000001fff037819 */ /* 0x000fc80000011402 */
[----:B------:R-:W-:-:S04]  /*0090*/  LEA.HI R0, R3, R2, RZ, 0xa ;  /* 0x0000000203007211 */ /* 0x000fc800078f50ff */
[----:B------:R-:W-:Y:S02]  /*00a0*/  LOP3.LUT R3, R0, 0xfffffc00, RZ, 0xc0, !PT ;  /* 0xfffffc0000037812 */ /* 0x000fe400078ec0ff */
[----:B------:R-:W-:Y:S02]  /*00b0*/  SHF.R.S32.HI R4, RZ, 0xa, R0 ;  /* 0x0000000aff047819 */ /* 0x000fe40000011400 */
[----:B------:R-:W-:-:S04]  /*00c0*/  IADD3 R3, R2, -R3, RZ ;  /* 0x8000000302037210 */ /* 0x000fc80007ffe0ff */
[----:B------:R-:W-:Y:S02]  /*00d0*/  ISETP.GE.AND P0, PT, R3, 0x200, PT ;  /* 0x000002000300780c */ /* 0x000fe40003f06270 */
[----:B------:R-:W-:-:S11]  /*00e0*/  LEA R4, R4, R3, 0x9 ;  /* 0x0000000304047211 */ /* 0x000fd600078e48ff */
[----:B------:R-:W-:Y:S05]  /*00f0*/  @P0 BRA `(.L_x_1) ;  /* 0x00000000000c0947 */ /* 0x000fea0003800000 */
[----:B------:R-:W1:Y:S02]  /*0100*/  LDC.64 R6, c[0x0][0x210] ;  /* 0x00008400ff067b82 */ /* 0x000e640000000a00 */
[----:B-1----:R-:W-:-:S05]  /*0110*/  IMAD.WIDE R6, R4, 0x4, R6 ;  /* 0x0000000404067825 */ /* 0x002fca00078e0206 */
[----:B------:R1:W5:Y:S02]  /*0120*/  LDG.E.EL R5, desc[UR4][R6.64] ;  /* 0x0000000406057981 */ /* 0x000364000c2e1900 */
.L_x_1:
[----:B------:R-:W-:Y:S05]  /*0130*/  BSYNC B0 ;  /* 0x0000000000007941 */ /* 0x000fea0003800000 */
.L_x_0:
[----:B-----5:R-:W-:Y:S01]  /*0140*/  SEL R5, R5, RZ, !P0 ;  /* 0x000000ff05057207 */ /* 0x020fe20004000000 */
[----:B------:R-:W-:Y:S01]  /*0150*/  BSSY B0, `(.L_x_2) ;  /* 0x0000024000007945 */ /* 0x000fe20003800000 */
[----:B------:R-:W-:-:S03]  /*0160*/  MOV R11, 0x3e800000 ;  /* 0x3e800000000b7802 */ /* 0x000fc60000000f00 */
[----:B------:R-:W-:-:S05]  /*0170*/  FMUL R0, R5, 1.4426950216293334961 ;  /* 0x3fb8aa3b05007820 */ /* 0x000fca0000400000 */
[----:B------:R-:W-:-:S13]  /*0180*/  FSETP.GEU.AND P1, PT, R0, -126, PT ;  /* 0xc2fc00000000780b */ /* 0x000fda0003f2e000 */
[----:B------:R-:W-:-:S04]  /*0190*/  @!P1 FMUL R0, R0, 0.5 ;  /* 0x3f00000000009820 */ /* 0x000fc80000400000 */
[----:B-1----:R-:W1:Y:S02]  /*01a0*/  MUFU.EX2 R7, R0 ;  /* 0x0000000000077308 */ /* 0x002e640000000800 */
[----:B-1----:R-:W-:Y:S01]  /*01b0*/  @!P1 FMUL R7, R7, R7 ;  /* 0x0000000707079220 */ /* 0x002fe20000400000 */
[----:B------:R-:W-:-:S03]  /*01c0*/  FSETP.GT.AND P1, PT, R5, 20, PT ;  /* 0x41a000000500780b */ /* 0x000fc60003f24000 */
[C---:B------:R-:W-:Y:S01]  /*01d0*/  FADD.FTZ.RZ R6, R7.reuse, 1 ;  /* 0x3f80000007067421 */ /* 0x040fe2000001c000 */
[----:B------:R-:W-:-:S04]  /*01e0*/  ISETP.GE.U32.AND P2, PT, R7, 0x7f800000, PT ;  /* 0x7f8000000700780c */ /* 0x000fc80003f46070 */
[----:B------:R-:W-:-:S04]  /*01f0*/  IADD3 R6, R6, -0x3f400000, RZ ;  /* 0xc0c0000006067810 */ /* 0x000fc80007ffe0ff */
[----:B------:R-:W-:-:S04]  /*0200*/  LOP3.LUT R8, R6, 0xff800000, RZ, 0xc0, !PT ;  /* 0xff80000006087812 */ /* 0x000fc800078ec0ff */
[----:B------:R-:W-:Y:S02]  /*0210*/  IADD3 R6, -R8, 0x40800000, RZ ;  /* 0x4080000008067810 */ /* 0x000fe40007ffe1ff */
[----:B------:R-:W-:Y:S02]  /*0220*/  IADD3 R9, R7, -R8, RZ ;  /* 0x8000000807097210 */ /* 0x000fe40007ffe0ff */
[----:B------:R-:W-:Y:S01]  /*0230*/  I2FP.F32.S32 R8, R8 ;  /* 0x0000000800087245 */ /* 0x000fe20000201400 */
[----:B------:R-:W-:Y:S01]  /*0240*/  FFMA.FTZ R10, R6, R11, -1 ;  /* 0xbf800000060a7423 */ /* 0x000fe2000001000b */
[----:B------:R-:W-:-:S03]  /*0250*/  HFMA2.MMA R6, -RZ, RZ, 1.3056640625, -1.8671875 ;  /* 0x3d39bf78ff067435 */ /* 0x000fc600000001ff */
[----:B------:R-:W-:Y:S01]  /*0260*/  FADD R9, R9, R10 ;  /* 0x0000000a09097221 */ /* 0x000fe20000000000 */
[----:B------:R-:W-:-:S06]  /*0270*/  FMUL R8, R8, 1.1920928955078125e-07 ;  /* 0x3400000008087820 */ /* 0x000fcc0000400000 */
[----:B------:R-:W-:-:S04]  /*0280*/  FFMA.FTZ R0, R9, -R6, 0.10546888411045074463 ;  /* 0x3dd8001209007423 */ /* 0x000fc80000010806 */
[----:B------:R-:W-:-:S04]  /*0290*/  FFMA.FTZ R0, R9, R0, -0.13229703903198242188 ;  /* 0xbe0778e009007423 */ /* 0x000fc80000010000 */
[----:B------:R-:W-:-:S04]  /*02a0*/  FFMA.FTZ R0, R9, R0, 0.14491446316242218018 ;  /* 0x3e14647509007423 */ /* 0x000fc80000010000 */
[----:B------:R-:W-:-:S04]  /*02b0*/  FFMA.FTZ R0, R9, R0, -0.16641564667224884033 ;  /* 0xbe2a68dd09007423 */ /* 0x000fc80000010000 */
[----:B------:R-:W-:-:S04]  /*02c0*/  FFMA.FTZ R0, R9, R0, 0.19988867640495300293 ;  /* 0x3e4caf9e09007423 */ /* 0x000fc80000010000 */
[----:B------:R-:W-:-:S04]  /*02d0*/  FFMA.FTZ R0, R9, R0, -0.25000196695327758789 ;  /* 0xbe80004209007423 */ /* 0x000fc80000010000 */
[----:B------:R-:W-:-:S04]  /*02e0*/  FFMA.FTZ R0, R9, R0, 0.33333510160446166992 ;  /* 0x3eaaaae609007423 */ /* 0x000fc80000010000 */
[----:B------:R-:W-:-:S04]  /*02f0*/  FFMA.FTZ R0, R9, R0, -0.5 ;  /* 0xbf00000009007423 */ /* 0x000fc80000010000 */
[----:B------:R-:W-:-:S04]  /*0300*/  FMUL R0, R9, R0 ;  /* 0x0000000009007220 */ /* 0x000fc80000400000 */
[----:B------:R-:W-:-:S04]  /*0310*/  FFMA.FTZ R9, R9, R0, R9 ;  /* 0x0000000009097223 */ /* 0x000fc80000010009 */
[----:B------:R-:W-:Y:S01]  /*0320*/  FFMA.FTZ R8, R8, 0.69314718246459960938, R9 ;  /* 0x3f31721808087823 */ /* 0x000fe20000010009 */
[----:B------:R-:W-:Y:S06]  /*0330*/  @!P2 BRA `(.L_x_3) ;  /* 0x000000000014a947 */ /* 0x000fec0003800000 */
[C---:B------:R-:W-:Y:S02]  /*0340*/  ISETP.GE.AND P2, PT, R7.reuse, -0x407fffff, PT ;  /* 0xbf8000010700780c */ /* 0x040fe40003f46270 */
[----:B------:R-:W-:-:S11]  /*0350*/  FSETP.NEU.AND P3, PT, R7, RZ, PT ;  /* 0x000000ff0700720b */ /* 0x000fd60003f6d000 */
[----:B------:R-:W-:-:S05]  /*0360*/  @P2 MOV R0, 0x7f800000 ;  /* 0x7f80000000002802 */ /* 0x000fca0000000f00 */
[----:B------:R-:W-:-:S05]  /*0370*/  @P2 FFMA.FTZ R8, R7, R0, +INF ;  /* 0x7f80000007082423 */ /* 0x000fca0000010000 */
[----:B------:R-:W-:-:S07]  /*0380*/  FSEL R8, R8, -RZ, P3 ;  /* 0x800000ff08087208 */ /* 0x000fce0001800000 */
.L_x_3:
[----:B------:R-:W-:Y:S05]  /*0390*/  BSYNC B0 ;  /* 0x0000000000007941 */ /* 0x000fea0003800000 */
.L_x_2:
[----:B------:R-:W-:Y:S01]  /*03a0*/  FSEL R11, R5, R8, P1 ;  /* 0x00000008050b7208 */ /* 0x000fe20000800000 */
[----:B------:R-:W-:Y:S01]  /*03b0*/  BSSY B0, `(.L_x_4) ;  /* 0x0000016000007945 */ /* 0x000fe20003800000 */
[----:B------:R-:W-:-:S03]  /*03c0*/  SHF.R.S32.HI R9, RZ, 0x1f, R4 ;  /* 0x0000001fff097819 */ /* 0x000fc60000011404 */
[----:B------:R-:W-:-:S05]  /*03d0*/  FADD.FTZ R10, |R11|, -RZ ;  /* 0x800000ff0b0a7221 */ /* 0x000fca0000010200 */
[----:B------:R-:W-:-:S13]  /*03e0*/  FSETP.GE.AND P1, PT, R10, 0.60000002384185791016, PT ;  /* 0x3f19999a0a00780b */ /* 0x000fda0003f26000 */
[----:B------:R-:W-:Y:S05]  /*03f0*/  @!P1 BRA `(.L_x_5) ;  /* 0x0000000000289947 */ /* 0x000fea0003800000 */
[C---:B------:R-:W-:Y:S01]  /*0400*/  FMUL R0, R10.reuse, 2.8853900432586669922 ;  /* 0x4038aa3b0a007820 */ /* 0x040fe20000400000 */
[----:B------:R-:W-:Y:S02]  /*0410*/  MOV R8, 0x3f800000 ;  /* 0x3f80000000087802 */ /* 0x000fe40000000f00 */
[----:B------:R-:W-:-:S03]  /*0420*/  FSETP.GE.AND P1, PT, R10, 9.010913848876953125, PT ;  /* 0x41102cb40a00780b */ /* 0x000fc60003f26000 */
[----:B------:R-:W1:Y:S02]  /*0430*/  MUFU.EX2 R0, R0 ;  /* 0x0000000000007308 */ /* 0x000e640000000800 */
[----:B-1----:R-:W-:-:S06]  /*0440*/  FADD R7, R0, 1 ;  /* 0x3f80000000077421 */ /* 0x002fcc0000000000 */
[----:B------:R-:W1:Y:S02]  /*0450*/  MUFU.RCP R7, R7 ;  /* 0x0000000700077308 */ /* 0x000e640000001000 */
[----:B-1----:R-:W-:-:S05]  /*0460*/  FFMA.FTZ R8, R7, -2, R8 ;  /* 0xc000000007087823 */ /* 0x002fca0000010008 */
[----:B------:R-:W-:-:S04]  /*0470*/  FSEL R8, R8, 1, !P1 ;  /* 0x3f80000008087808 */ /* 0x000fc80004800000 */
[----:B------:R-:W-:Y:S01]  /*0480*/  LOP3.LUT R8, R8, 0x80000000, R11, 0xf8, !PT ;  /* 0x8000000008087812 */ /* 0x000fe200078ef80b */
[----:B------:R-:W-:Y:S06]  /*0490*/  BRA `(.L_x_6) ;  /* 0x00000000001c7947 */ /* 0x000fec0003800000 */
.L_x_5:
[----:B------:R-:W-:Y:S01]  /*04a0*/  HFMA2.MMA R0, -RZ, RZ, 1.125, -9232 ;  /* 0x3c80f082ff007435 */ /* 0x000fe200000001ff */
[----:B------:R-:W-:-:S09]  /*04b0*/  FMUL R7, R11, R11 ;  /* 0x0000000b0b077220 */ /* 0x000fd20000400000 */
[----:B------:R-:W-:-:S04]  /*04c0*/  FFMA.FTZ R0, R7, R0, -0.052303962409496307373 ;  /* 0xbd563cae07007423 */ /* 0x000fc80000010000 */
[----:B------:R-:W-:-:S04]  /*04d0*/  FFMA.FTZ R0, R7, R0, 0.1331529766321182251 ;  /* 0x3e08594107007423 */ /* 0x000fc80000010000 */
[----:B------:R-:W-:-:S04]  /*04e0*/  FFMA.FTZ R0, R7, R0, -0.33332768082618713379 ;  /* 0xbeaaa9ed07007423 */ /* 0x000fc80000010000 */
[----:B------:R-:W-:-:S04]  /*04f0*/  FFMA.FTZ R0, R7, R0, RZ ;  /* 0x0000000007007223 */ /* 0x000fc800000100ff */
[----:B------:R-:W-:-:S07]  /*0500*/  FFMA.FTZ R8, R11, R0, R11 ;  /* 0x000000000b087223 */ /* 0x000fce000001000b */
.L_x_6:
[----:B------:R-:W-:Y:S05]  /*0510*/  BSYNC B0 ;  /* 0x0000000000007941 */ /* 0x000fea0003800000 */
.L_x_4:
[----:B------:R-:W-:Y:S01]  /*0520*/  ISETP.GT.AND P1, PT, R3, 0x1ff, PT ;  /* 0x000001ff0300780c */ /* 0x000fe20003f24270 */
[----:B------:R-:W-:Y:S01]  /*0530*/  ULDC.64 UR6, c[0x0][0x218] ;  /* 0x0000860000067ab9 */ /* 0x000fe20000000a00 */
[----:B------:R-:W-:Y:S01]  /*0540*/  BSSY B0, `(.L_x_7) ;  /* 0x0000006000007945 */ /* 0x000fe20003800000 */
[C---:B------:R-:W-:Y:S02]  /*0550*/  LEA R10, P2, R4.reuse, UR6, 0x2 ;  /* 0x00000006040a7c11 */ /* 0x040fe4000f8410ff */
[----:B------:R-:W-:Y:S02]  /*0560*/  MOV R3, RZ ;  /* 0x000000ff00037202 */ /* 0x000fe40000000f00 */
[----:B------:R-:W-:-:S06]  /*0570*/  LEA.HI.X R11, R4, UR7, R9, 0x2, P2 ;  /* 0x00000007040b7c11 */ /* 0x000fcc00090f1409 */
[----:B------:R-:W-:Y:S05]  /*0580*/  @!P1 BRA `(.L_x_8) ;  /* 0x0000000000049947 */ /* 0x000fea0003800000 */
[----:B------:R1:W5:Y:S02]  /*0590*/  LDG.E.EL R3, desc[UR4][R10.64+-0x800] ;  /* 0xfff800040a037981 */ /* 0x000364000c2e1900 */
.L_x_8:
[----:B------:R-:W-:Y:S05]  /*05a0*/  BSYNC B0 ;  /* 0x0000000000007941 */ /* 0x000fea0003800000 */
.L_x_7:
[----:B-----5:R-:W-:Y:S01]  /*05b0*/  SEL R3, R3, RZ, P1 ;  /* 0x000000ff03037207 */ /* 0x020fe20000800000 */
[----:B------:R-:W-:Y:S04]  /*05c0*/  BSSY B0, `(.L_x_9) ;  /* 0x0000023000007945 */ /* 0x000fe80003800000 */
[----:B------:R-:W-:-:S05]  /*05d0*/  FMUL R4, R3, 1.4426950216293334961 ;  /* 0x3fb8aa3b03047820 */ /* 0x000fca0000400000 */
[----:B------:R-:W-:-:S13]  /*05e0*/  FSETP.GEU.AND P1, PT, R4, -126, PT ;  /* 0xc2fc00000400780b */ /* 0x000fda0003f2e000 */
[----:B------:R-:W-:-:S04]  /*05f0*/  @!P1 FMUL R4, R4, 0.5 ;  /* 0x3f00000004049820 */ /* 0x000fc80000400000 */
[----:B------:R-:W2:Y:S02]  /*0600*/  MUFU.EX2 R7, R4 ;  /* 0x0000000400077308 */ /* 0x000ea40000000800 */
[----:B--2---:R-:W-:Y:S01]  /*0610*/  @!P1 FMUL R7, R7, R7 ;  /* 0x0000000707079220 */ /* 0x004fe20000400000 */
[----:B------:R-:W-:-:S03]  /*0620*/  FSETP.GT.AND P1, PT, R3, 20, PT ;  /* 0x41a000000300780b */ /* 0x000fc60003f24000 */
[C---:B------:R-:W-:Y:S01]  /*0630*/  FADD.FTZ.RZ R0, R7.reuse, 1 ;  /* 0x3f80000007007421 */ /* 0x040fe2000001c000 */
[----:B------:R-:W-:-:S04]  /*0640*/  ISETP.GE.U32.AND P2, PT, R7, 0x7f800000, PT ;  /* 0x7f8000000700780c */ /* 0x000fc80003f46070 */
[----:B------:R-:W-:-:S04]  /*0650*/  IADD3 R0, R0, -0x3f400000, RZ ;  /* 0xc0c0000000007810 */ /* 0x000fc80007ffe0ff */
[----:B-1----:R-:W-:Y:S01]  /*0660*/  LOP3.LUT R10, R0, 0xff800000, RZ, 0xc0, !PT ;  /* 0xff800000000a7812 */ /* 0x002fe200078ec0ff */
[----:B------:R-:W-:-:S03]  /*0670*/  HFMA2.MMA R0, -RZ, RZ, 1.875, 0 ;  /* 0x3f800000ff007435 */ /* 0x000fc600000001ff */
[----:B------:R-:W-:Y:S02]  /*0680*/  IADD3 R11, -R10, 0x40800000, RZ ;  /* 0x408000000a0b7810 */ /* 0x000fe40007ffe1ff */
[----:B------:R-:W-:Y:S02]  /*0690*/  IADD3 R9, R7, -R10, RZ ;  /* 0x8000000a07097210 */ /* 0x000fe40007ffe0ff */
[----:B------:R-:W-:-:S03]  /*06a0*/  I2FP.F32.S32 R10, R10 ;  /* 0x0000000a000a7245 */ /* 0x000fc60000201400 */
[----:B------:R-:W-:Y:S02]  /*06b0*/  FFMA.FTZ R12, R11, 0.25, -R0 ;  /* 0x3e8000000b0c7823 */ /* 0x000fe40000010800 */
[----:B------:R-:W-:Y:S02]  /*06c0*/  FMUL R10, R10, 1.1920928955078125e-07 ;  /* 0x340000000a0a7820 */ /* 0x000fe40000400000 */
[----:B------:R-:W-:-:S04]  /*06d0*/  FADD R9, R9, R12 ;  /* 0x0000000c09097221 */ /* 0x000fc80000000000 */
        /* <DEDUP_REMOVED lines=17> */
.L_x_10:
[----:B------:R-:W-:Y:S05]  /*07f0*/  BSYNC B0 ;  /* 0x0000000000007941 */ /* 0x000fea0003800000 */
.L_x_9:
[----:B------:R-:W-:Y:S01]  /*0800*/  FSEL R10, R3, R10, P1 ;  /* 0x0000000a030a7208 */ /* 0x000fe20000800000 */
[----:B------:R-:W-:Y:S04]  /*0810*/  BSSY B0, `(.L_x_11) ;  /* 0x0000014000007945 */ /* 0x000fe80003800000 */
[----:B------:R-:W-:-:S05]  /*0820*/  FADD.FTZ R9, |R10|, -RZ ;  /* 0x800000ff0a097221 */ /* 0x000fca0000010200 */
[----:B------:R-:W-:-:S13]  /*0830*/  FSETP.GE.AND P1, PT, R9, 0.60000002384185791016, PT ;  /* 0x3f19999a0900780b */ /* 0x000fda0003f26000 */
[----:B------:R-:W-:Y:S05]  /*0840*/  @!P1 BRA `(.L_x_12) ;  /* 0x0000000000249947 */ /* 0x000fea0003800000 */
[C---:B------:R-:W-:Y:S01]  /*0850*/  FMUL R4, R9.reuse, 2.8853900432586669922 ;  /* 0x4038aa3b09047820 */ /* 0x040fe20000400000 */
[----:B------:R-:W-:-:S05]  /*0860*/  FSETP.GE.AND P1, PT, R9, 9.010913848876953125, PT ;  /* 0x41102cb40900780b */ /* 0x000fca0003f26000 */
[----:B------:R-:W1:Y:S02]  /*0870*/  MUFU.EX2 R4, R4 ;  /* 0x0000000400047308 */ /* 0x000e640000000800 */
[----:B-1----:R-:W-:-:S06]  /*0880*/  FADD R6, R4, 1 ;  /* 0x3f80000004067421 */ /* 0x002fcc0000000000 */
[----:B------:R-:W1:Y:S02]  /*0890*/  MUFU.RCP R7, R6 ;  /* 0x0000000600077308 */ /* 0x000e640000001000 */
[----:B-1----:R-:W-:-:S05]  /*08a0*/  FFMA.FTZ R7, R7, -2, R0 ;  /* 0xc000000007077823 */ /* 0x002fca0000010000 */
[----:B------:R-:W-:-:S04]  /*08b0*/  FSEL R7, R7, 1, !P1 ;  /* 0x3f80000007077808 */ /* 0x000fc80004800000 */
[----:B------:R-:W-:Y:S01]  /*08c0*/  LOP3.LUT R0, R7, 0x80000000, R10, 0xf8, !PT ;  /* 0x8000000007007812 */ /* 0x000fe200078ef80a */
[----:B------:R-:W-:Y:S06]  /*08d0*/  BRA `(.L_x_13) ;  /* 0x00000000001c7947 */ /* 0x000fec0003800000 */
.L_x_12:
[----:B------:R-:W-:Y:S01]  /*08e0*/  MOV R0, 0x3c80f082 ;  /* 0x3c80f08200007802 */ /* 0x000fe20000000f00 */
[----:B------:R-:W-:-:S04]  /*08f0*/  FMUL R7, R10, R10 ;  /* 0x0000000a0a077220 */ /* 0x000fc80000400000 */
[----:B------:R-:W-:-:S04]  /*0900*/  FFMA.FTZ R0, R7, R0, -0.052303962409496307373 ;  /* 0xbd563cae07007423 */ /* 0x000fc80000010000 */
[----:B------:R-:W-:-:S04]  /*0910*/  FFMA.FTZ R0, R7, R0, 0.1331529766321182251 ;  /* 0x3e08594107007423 */ /* 0x000fc80000010000 */
[----:B------:R-:W-:-:S04]  /*0920*/  FFMA.FTZ R0, R7, R0, -0.33332768082618713379 ;  /* 0xbeaaa9ed07007423 */ /* 0x000fc80000010000 */
[----:B------:R-:W-:-:S04]  /*0930*/  FFMA.FTZ R0, R7, R0, RZ ;  /* 0x0000000007007223 */ /* 0x000fc800000100ff */
[----:B------:R-:W-:-:S07]  /*0940*/  FFMA.FTZ R0, R10, R0, R10 ;  /* 0x000000000a007223 */ /* 0x000fce000001000a */
.L_x_13:
[----:B------:R-:W-:Y:S05]  /*0950*/  BSYNC B0 ;  /* 0x0000000000007941 */ /* 0x000fea0003800000 */
.L_x_11:
[----:B------:R-:W0:Y:S01]  /*0960*/  LDC.64 R6, c[0x0][0x220] ;  /* 0x00008800ff067b82 */ /* 0x000e220000000a00 */
[----:B------:R-:W-:Y:S01]  /*0970*/  FMUL R5, R5, R8 ;  /* 0x0000000805057220 */ /* 0x000fe20000400000 */
[----:B------:R-:W-:Y:S01]  /*0980*/  @P0 FMUL R5, R3, R0 ;  /* 0x0000000003050220 */ /* 0x000fe20000400000 */
[----:B0-----:R-:W-:-:S05]  /*0990*/  IMAD.WIDE R2, R2, 0x4, R6 ;  /* 0x0000000402027825 */ /* 0x001fca00078e0206 */
[----:B------:R-:W-:Y:S01]  /*09a0*/  STG.E desc[UR4][R2.64], R5 ;  /* 0x0000000502007986 */ /* 0x000fe2000c101904 */
[----:B------:R-:W-:Y:S05]  /*09b0*/  EXIT ;  /* 0x000000000000794d */ /* 0x000fea0003800000 */
.L_x_14:
[----:B------:R-:W-:-:S00]  /*09c0*/  BRA `(.L_x_14) ;  /* 0xfffffffc00fc7947 */ /* 0x000fc0000383ffff */
[----:B------:R-:W-:-:S00]  /*09d0*/  NOP ;  /* 0x0000000000007918 */ /* 0x000fc00000000000 */
        /* <DEDUP_REMOVED lines=10> */
.L_x_15:


//--------------------- .nv.global.init           --------------------------
	.section	.nv.global.init,"aw",@progbits
.nv.global.init:
	.type		_$_str,@object
	.size		_$_str,(.L_0 - _$_str)
_$_str:
        /*0000*/ 	.byte	0x5f, 0x5f, 0x43, 0x55, 0x44, 0x41, 0x5f, 0x46, 0x54, 0x5a, 0x00
.L_0:


//--------------------- .nv.constant0.triton_poi_fused_cat_40 --------------------------
	.section	.nv.constant0.triton_poi_fused_cat_40,"a",@progbits
	.sectionflags	@""
	.align	4
.nv.constant0.triton_poi_fused_cat_40:
	.zero		556
